//
// Generated by NVIDIA NVVM Compiler
//
// Compiler Build ID: CL-36424714
// Cuda compilation tools, release 13.0, V13.0.88
// Based on NVVM 20.0.0
//

.version 9.0
.target sm_100
.address_size 64

	// .globl	_Z10DerivativePfS_

.visible .entry _Z10DerivativePfS_(
	.param .u64 .ptr .align 1 _Z10DerivativePfS__param_0,
	.param .u64 .ptr .align 1 _Z10DerivativePfS__param_1
)
{
	.reg .pred 	%p<9>;
	.reg .b32 	%r<15>;
	.reg .b32 	%f<65>;
	.reg .b64 	%rd<26>;
	.reg .b64 	%fd<13>;

	ld.param.u64 	%rd12, [_Z10DerivativePfS__param_0];
	ld.param.u64 	%rd13, [_Z10DerivativePfS__param_1];
	cvta.to.global.u64 	%rd1, %rd13;
	cvta.to.global.u64 	%rd2, %rd12;
	mov.u32 	%r4, %ctaid.x;
	mov.u32 	%r5, %ntid.x;
	mov.u32 	%r6, %tid.x;
	mad.lo.s32 	%r7, %r4, %r5, %r6;
	mov.u32 	%r8, %ctaid.y;
	mov.u32 	%r9, %ntid.y;
	mov.u32 	%r10, %tid.y;
	mad.lo.s32 	%r1, %r8, %r9, %r10;
	shl.b32 	%r2, %r7, 1;
	shl.b32 	%r11, %r1, 1;
	mul.lo.s32 	%r3, %r7, 24;
	cvt.s64.s32 	%rd14, %r3;
	setp.eq.s32 	%p1, %r2, 0;
	add.s32 	%r12, %r3, -12;
	cvt.s64.s32 	%rd15, %r12;
	cvt.u64.u32 	%rd3, %r11;
	add.s64 	%rd4, %rd3, %rd14;
	shl.b64 	%rd16, %rd4, 2;
	add.s64 	%rd5, %rd2, %rd16;
	ld.global.f32 	%f1, [%rd5];
	add.s64 	%rd17, %rd3, %rd15;
	shl.b64 	%rd18, %rd17, 2;
	add.s64 	%rd6, %rd2, %rd18;
	mov.f32 	%f57, 0f41C80000;
	@%p1 bra 	$L__BB0_2;
	ld.global.f32 	%f57, [%rd6];
$L__BB0_2:
	add.s32 	%r13, %r3, 12;
	cvt.s64.s32 	%rd19, %r13;
	add.s64 	%rd7, %rd3, %rd19;
	shl.b64 	%rd20, %rd7, 2;
	add.s64 	%rd8, %rd2, %rd20;
	ld.global.f32 	%f4, [%rd8];
	ld.global.f32 	%f5, [%rd5+4];
	setp.eq.s32 	%p2, %r1, 0;
	mov.f32 	%f58, 0f41C80000;
	@%p2 bra 	$L__BB0_4;
	ld.global.f32 	%f58, [%rd5+-4];
$L__BB0_4:
	setp.eq.s32 	%p3, %r2, 0;
	add.f32 	%f30, %f57, %f4;
	add.f32 	%f31, %f30, %f58;
	add.f32 	%f32, %f5, %f31;
	fma.rn.f32 	%f33, %f1, 0fC0800000, %f32;
	cvt.f64.f32 	%fd1, %f33;
	mul.f64 	%fd2, %fd1, 0d3F60624DD2F1A9FC;
	div.rn.f64 	%fd3, %fd2, 0d3F5A36E2EB1C432D;
	cvt.rn.f32.f64 	%f34, %fd3;
	add.s64 	%rd9, %rd1, %rd16;
	st.global.f32 	[%rd9], %f34;
	ld.global.f32 	%f8, [%rd5+4];
	mov.f32 	%f59, 0f41C80000;
	@%p3 bra 	$L__BB0_6;
	ld.global.f32 	%f59, [%rd6+4];
$L__BB0_6:
	ld.global.f32 	%f11, [%rd8+4];
	setp.eq.s32 	%p4, %r1, 5;
	mov.f32 	%f60, 0f42C80000;
	@%p4 bra 	$L__BB0_8;
	ld.global.f32 	%f60, [%rd5+8];
$L__BB0_8:
	ld.global.f32 	%f37, [%rd5];
	add.f32 	%f38, %f59, %f11;
	add.f32 	%f39, %f38, %f37;
	add.f32 	%f40, %f60, %f39;
	fma.rn.f32 	%f41, %f8, 0fC0800000, %f40;
	cvt.f64.f32 	%fd4, %f41;
	mul.f64 	%fd5, %fd4, 0d3F60624DD2F1A9FC;
	div.rn.f64 	%fd6, %fd5, 0d3F5A36E2EB1C432D;
	cvt.rn.f32.f64 	%f42, %fd6;
	st.global.f32 	[%rd9+4], %f42;
	bar.sync 	0;
	setp.eq.s32 	%p5, %r2, 10;
	add.s32 	%r14, %r3, 24;
	cvt.s64.s32 	%rd22, %r14;
	ld.global.f32 	%f14, [%rd8];
	ld.global.f32 	%f15, [%rd5];
	add.s64 	%rd23, %rd3, %rd22;
	shl.b64 	%rd24, %rd23, 2;
	add.s64 	%rd10, %rd2, %rd24;
	mov.f32 	%f61, 0f41C80000;
	@%p5 bra 	$L__BB0_10;
	ld.global.f32 	%f61, [%rd10];
$L__BB0_10:
	setp.eq.s32 	%p6, %r1, 0;
	ld.global.f32 	%f18, [%rd8+4];
	mov.f32 	%f62, 0f41C80000;
	@%p6 bra 	$L__BB0_12;
	ld.global.f32 	%f62, [%rd8+-4];
$L__BB0_12:
	setp.eq.s32 	%p7, %r2, 10;
	add.f32 	%f45, %f15, %f61;
	add.f32 	%f46, %f45, %f62;
	add.f32 	%f47, %f18, %f46;
	fma.rn.f32 	%f48, %f14, 0fC0800000, %f47;
	cvt.f64.f32 	%fd7, %f48;
	mul.f64 	%fd8, %fd7, 0d3F60624DD2F1A9FC;
	div.rn.f64 	%fd9, %fd8, 0d3F5A36E2EB1C432D;
	cvt.rn.f32.f64 	%f49, %fd9;
	add.s64 	%rd11, %rd1, %rd20;
	st.global.f32 	[%rd11], %f49;
	ld.global.f32 	%f21, [%rd8+4];
	ld.global.f32 	%f22, [%rd5+4];
	mov.f32 	%f63, 0f41C80000;
	@%p7 bra 	$L__BB0_14;
	ld.global.f32 	%f63, [%rd10+4];
$L__BB0_14:
	setp.eq.s32 	%p8, %r1, 5;
	mov.f32 	%f64, 0f42C80000;
	@%p8 bra 	$L__BB0_16;
	ld.global.f32 	%f64, [%rd8+8];
$L__BB0_16:
	ld.global.f32 	%f51, [%rd8];
	add.f32 	%f52, %f22, %f63;
	add.f32 	%f53, %f52, %f51;
	add.f32 	%f54, %f64, %f53;
	fma.rn.f32 	%f55, %f21, 0fC0800000, %f54;
	cvt.f64.f32 	%fd10, %f55;
	mul.f64 	%fd11, %fd10, 0d3F60624DD2F1A9FC;
	div.rn.f64 	%fd12, %fd11, 0d3F5A36E2EB1C432D;
	cvt.rn.f32.f64 	%f56, %fd12;
	st.global.f32 	[%rd11+4], %f56;
	bar.sync 	0;
	ret;

}
	// .globl	_Z10SolvingODEPfS_
.visible .entry _Z10SolvingODEPfS_(
	.param .u64 .ptr .align 1 _Z10SolvingODEPfS__param_0,
	.param .u64 .ptr .align 1 _Z10SolvingODEPfS__param_1
)
{
	.reg .b32 	%r<12>;
	.reg .b32 	%f<13>;
	.reg .b64 	%rd<16>;
	.reg .b64 	%fd<13>;

	ld.param.u64 	%rd1, [_Z10SolvingODEPfS__param_0];
	ld.param.u64 	%rd2, [_Z10SolvingODEPfS__param_1];
	cvta.to.global.u64 	%rd3, %rd2;
	cvta.to.global.u64 	%rd4, %rd1;
	mov.u32 	%r1, %ctaid.x;
	mov.u32 	%r2, %ntid.x;
	mov.u32 	%r3, %tid.x;
	mad.lo.s32 	%r4, %r1, %r2, %r3;
	mov.u32 	%r5, %ctaid.y;
	mov.u32 	%r6, %ntid.y;
	mov.u32 	%r7, %tid.y;
	mad.lo.s32 	%r8, %r5, %r6, %r7;
	shl.b32 	%r9, %r8, 1;
	cvt.u64.u32 	%rd5, %r9;
	mul.lo.s32 	%r10, %r4, 24;
	cvt.s64.s32 	%rd6, %r10;
	add.s64 	%rd7, %rd5, %rd6;
	shl.b64 	%rd8, %rd7, 2;
	add.s64 	%rd9, %rd4, %rd8;
	ld.global.f32 	%f1, [%rd9];
	cvt.f64.f32 	%fd1, %f1;
	add.s64 	%rd10, %rd3, %rd8;
	ld.global.f32 	%f2, [%rd10];
	cvt.f64.f32 	%fd2, %f2;
	fma.rn.f64 	%fd3, %fd2, 0d3FA999999999999A, %fd1;
	cvt.rn.f32.f64 	%f3, %fd3;
	st.global.f32 	[%rd9], %f3;
	ld.global.f32 	%f4, [%rd9+4];
	cvt.f64.f32 	%fd4, %f4;
	ld.global.f32 	%f5, [%rd10+4];
	cvt.f64.f32 	%fd5, %f5;
	fma.rn.f64 	%fd6, %fd5, 0d3FA999999999999A, %fd4;
	cvt.rn.f32.f64 	%f6, %fd6;
	st.global.f32 	[%rd9+4], %f6;
	add.s32 	%r11, %r10, 12;
	cvt.s64.s32 	%rd11, %r11;
	add.s64 	%rd12, %rd5, %rd11;
	shl.b64 	%rd13, %rd12, 2;
	add.s64 	%rd14, %rd4, %rd13;
	ld.global.f32 	%f7, [%rd14];
	cvt.f64.f32 	%fd7, %f7;
	add.s64 	%rd15, %rd3, %rd13;
	ld.global.f32 	%f8, [%rd15];
	cvt.f64.f32 	%fd8, %f8;
	fma.rn.f64 	%fd9, %fd8, 0d3FA999999999999A, %fd7;
	cvt.rn.f32.f64 	%f9, %fd9;
	st.global.f32 	[%rd14], %f9;
	ld.global.f32 	%f10, [%rd14+4];
	cvt.f64.f32 	%fd10, %f10;
	ld.global.f32 	%f11, [%rd15+4];
	cvt.f64.f32 	%fd11, %f11;
	fma.rn.f64 	%fd12, %fd11, 0d3FA999999999999A, %fd10;
	cvt.rn.f32.f64 	%f12, %fd12;
	st.global.f32 	[%rd14+4], %f12;
	bar.sync 	0;
	ret;

}


// ===== COMPILED SASS (sm_100) =====

	.target	sm_100

	.elftype	@"ET_EXEC"


//--------------------- .note.nv.tkinfo           --------------------------
	.section	.note.nv.tkinfo,"",@"SHT_NOTE"
	.sectionflags	@"SHF_NOTE_NV_TKINFO"
	.tkinfo
        /*0018*/ 	.word	0x00000002
        /*0030*/ 	.string	""
        /*0030*/ 	.string	"ptxas"
        /*0030*/ 	.string	"Cuda compilation tools, release 13.0, V13.0.88"
        /*0030*/ 	.string	"Build cuda_13.0.r13.0/compiler.36424714_0"
        /*0030*/ 	.string	"-arch sm_100 -m 64 "



//--------------------- .note.nv.cuinfo           --------------------------
	.section	.note.nv.cuinfo,"",@"SHT_NOTE"
	.sectionflags	@"SHF_NOTE_NV_CUINFO"
        /*0018*/ 	.short	0x0002
        /*001a*/ 	.short	0x0064
        /*001c*/ 	.short	0x0082
	.zero		2


//--------------------- .nv.info                  --------------------------
	.section	.nv.info,"",@"SHT_CUDA_INFO"
	.align	4


	//----- nvinfo : EIATTR_REGCOUNT
	.align		4
        /*0000*/ 	.byte	0x04, 0x2f
        /*0002*/ 	.short	(.L_1 - .L_0)
	.align		4
.L_0:
        /*0004*/ 	.word	index@(_Z10DerivativePfS_)
        /*0008*/ 	.word	0x00000025


	//----- nvinfo : EIATTR_FRAME_SIZE
	.align		4
.L_1:
        /*000c*/ 	.byte	0x04, 0x11
        /*000e*/ 	.short	(.L_3 - .L_2)
	.align		4
.L_2:
        /*0010*/ 	.word	index@($__internal_0_$__cuda_sm20_div_rn_f64_full)
        /*0014*/ 	.word	0x00000000


	//----- nvinfo : EIATTR_FRAME_SIZE
	.align		4
.L_3:
        /*0018*/ 	.byte	0x04, 0x11
        /*001a*/ 	.short	(.L_5 - .L_4)
	.align		4
.L_4:
        /*001c*/ 	.word	index@(_Z10DerivativePfS_)
        /*0020*/ 	.word	0x00000000


	//----- nvinfo : EIATTR_REGCOUNT
	.align		4
.L_5:
        /*0024*/ 	.byte	0x04, 0x2f
        /*0026*/ 	.short	(.L_7 - .L_6)
	.align		4
.L_6:
        /*0028*/ 	.word	index@(_Z10SolvingODEPfS_)
        /*002c*/ 	.word	0x00000014


	//----- nvinfo : EIATTR_FRAME_SIZE
	.align		4
.L_7:
        /*0030*/ 	.byte	0x04, 0x11
        /*0032*/ 	.short	(.L_9 - .L_8)
	.align		4
.L_8:
        /*0034*/ 	.word	index@(_Z10SolvingODEPfS_)
        /*0038*/ 	.word	0x00000000


	//----- nvinfo : EIATTR_MIN_STACK_SIZE
	.align		4
.L_9:
        /*003c*/ 	.byte	0x04, 0x12
        /*003e*/ 	.short	(.L_11 - .L_10)
	.align		4
.L_10:
        /*0040*/ 	.word	index@(_Z10SolvingODEPfS_)
        /*0044*/ 	.word	0x00000000


	//----- nvinfo : EIATTR_MIN_STACK_SIZE
	.align		4
.L_11:
        /*0048*/ 	.byte	0x04, 0x12
        /*004a*/ 	.short	(.L_13 - .L_12)
	.align		4
.L_12:
        /*004c*/ 	.word	index@(_Z10DerivativePfS_)
        /*0050*/ 	.word	0x00000000
.L_13:


//--------------------- .nv.compat                --------------------------
	.section	.nv.compat,"",@"SHT_CUDA_COMPAT_INFO"
	.align	4
        /*0000*/ 	.byte	0x02, 0x09, 0x00, 0x00, 0x02, 0x02, 0x01, 0x00, 0x02, 0x05, 0x05, 0x00, 0x03, 0x07, 0x01, 0x01
        /*0010*/ 	.byte	0x02, 0x03, 0x00, 0x00, 0x02, 0x06, 0x01, 0x00, 0x04, 0x0b, 0x08, 0x00, 0x01, 0x00, 0x00, 0x00
        /*0020*/ 	.byte	0x00, 0x00, 0x00, 0x00


//--------------------- .nv.info._Z10SolvingODEPfS_ --------------------------
	.section	.nv.info._Z10SolvingODEPfS_,"",@"SHT_CUDA_INFO"
	.sectionflags	@""
	.align	4


	//----- nvinfo : EIATTR_CUDA_API_VERSION
	.align		4
        /*0000*/ 	.byte	0x04, 0x37
        /*0002*/ 	.short	(.L_15 - .L_14)
.L_14:
        /*0004*/ 	.word	0x00000082


	//----- nvinfo : EIATTR_KPARAM_INFO
	.align		4
.L_15:
        /*0008*/ 	.byte	0x04, 0x17
        /*000a*/ 	.short	(.L_17 - .L_16)
.L_16:
        /*000c*/ 	.word	0x00000000
        /*0010*/ 	.short	0x0001
        /*0012*/ 	.short	0x0008
        /*0014*/ 	.byte	0x00, 0xf5, 0x21, 0x00


	//----- nvinfo : EIATTR_KPARAM_INFO
	.align		4
.L_17:
        /*0018*/ 	.byte	0x04, 0x17
        /*001a*/ 	.short	(.L_19 - .L_18)
.L_18:
        /*001c*/ 	.word	0x00000000
        /*0020*/ 	.short	0x0000
        /*0022*/ 	.short	0x0000
        /*0024*/ 	.byte	0x00, 0xf5, 0x21, 0x00


	//----- nvinfo : EIATTR_SPARSE_MMA_MASK
	.align		4
.L_19:
        /*0028*/ 	.byte	0x03, 0x50
        /*002a*/ 	.short	0x0000


	//----- nvinfo : EIATTR_MAXREG_COUNT
	.align		4
        /*002c*/ 	.byte	0x03, 0x1b
        /*002e*/ 	.short	0x00ff


	//----- nvinfo : EIATTR_NUM_BARRIERS
	.align		4
        /*0030*/ 	.byte	0x02, 0x4c
        /*0032*/ 	.byte	0x01
	.zero		1


	//----- nvinfo : EIATTR_MERCURY_ISA_VERSION
	.align		4
        /*0034*/ 	.byte	0x03, 0x5f
        /*0036*/ 	.short	0x0101


	//----- nvinfo : EIATTR_VRC_CTA_INIT_COUNT
	.align		4
        /*0038*/ 	.byte	0x02, 0x4a
	.zero		1
	.zero		1


	//----- nvinfo : EIATTR_EXIT_INSTR_OFFSETS
	.align		4
        /*003c*/ 	.byte	0x04, 0x1c
        /*003e*/ 	.short	(.L_21 - .L_20)


	//   ....[0]....
.L_20:
        /*0040*/ 	.word	0x000003d0


	//----- nvinfo : EIATTR_CBANK_PARAM_SIZE
	.align		4
.L_21:
        /*0044*/ 	.byte	0x03, 0x19
        /*0046*/ 	.short	0x0010


	//----- nvinfo : EIATTR_PARAM_CBANK
	.align		4
        /*0048*/ 	.byte	0x04, 0x0a
        /*004a*/ 	.short	(.L_23 - .L_22)
	.align		4
.L_22:
        /*004c*/ 	.word	index@(.nv.constant0._Z10SolvingODEPfS_)
        /*0050*/ 	.short	0x0380
        /*0052*/ 	.short	0x0010


	//----- nvinfo : EIATTR_SW_WAR
	.align		4
.L_23:
        /*0054*/ 	.byte	0x04, 0x36
        /*0056*/ 	.short	(.L_25 - .L_24)
.L_24:
        /*0058*/ 	.word	0x00000008
.L_25:


//--------------------- .nv.info._Z10DerivativePfS_ --------------------------
	.section	.nv.info._Z10DerivativePfS_,"",@"SHT_CUDA_INFO"
	.sectionflags	@""
	.align	4


	//----- nvinfo : EIATTR_CUDA_API_VERSION
	.align		4
        /*0000*/ 	.byte	0x04, 0x37
        /*0002*/ 	.short	(.L_27 - .L_26)
.L_26:
        /*0004*/ 	.word	0x00000082


	//----- nvinfo : EIATTR_KPARAM_INFO
	.align		4
.L_27:
        /*0008*/ 	.byte	0x04, 0x17
        /*000a*/ 	.short	(.L_29 - .L_28)
.L_28:
        /*000c*/ 	.word	0x00000000
        /*0010*/ 	.short	0x0001
        /*0012*/ 	.short	0x0008
        /*0014*/ 	.byte	0x00, 0xf5, 0x21, 0x00


	//----- nvinfo : EIATTR_KPARAM_INFO
	.align		4
.L_29:
        /*0018*/ 	.byte	0x04, 0x17
        /*001a*/ 	.short	(.L_31 - .L_30)
.L_30:
        /*001c*/ 	.word	0x00000000
        /*0020*/ 	.short	0x0000
        /*0022*/ 	.short	0x0000
        /*0024*/ 	.byte	0x00, 0xf5, 0x21, 0x00


	//----- nvinfo : EIATTR_SPARSE_MMA_MASK
	.align		4
.L_31:
        /*0028*/ 	.byte	0x03, 0x50
        /*002a*/ 	.short	0x0000


	//----- nvinfo : EIATTR_MAXREG_COUNT
	.align		4
        /*002c*/ 	.byte	0x03, 0x1b
        /*002e*/ 	.short	0x00ff


	//----- nvinfo : EIATTR_NUM_BARRIERS
	.align		4
        /*0030*/ 	.byte	0x02, 0x4c
        /*0032*/ 	.byte	0x01
	.zero		1


	//----- nvinfo : EIATTR_MERCURY_ISA_VERSION
	.align		4
        /*0034*/ 	.byte	0x03, 0x5f
        /*0036*/ 	.short	0x0101


	//----- nvinfo : EIATTR_VRC_CTA_INIT_COUNT
	.align		4
        /*0038*/ 	.byte	0x02, 0x4a
	.zero		1
	.zero		1


	//----- nvinfo : EIATTR_EXIT_INSTR_OFFSETS
	.align		4
        /*003c*/ 	.byte	0x04, 0x1c
        /*003e*/ 	.short	(.L_33 - .L_32)


	//   ....[0]....
.L_32:
        /*0040*/ 	.word	0x00000d20


	//----- nvinfo : EIATTR_CRS_STACK_SIZE
	.align		4
.L_33:
        /*0044*/ 	.byte	0x04, 0x1e
        /*0046*/ 	.short	(.L_35 - .L_34)
.L_34:
        /*0048*/ 	.word	0x00000000


	//----- nvinfo : EIATTR_CBANK_PARAM_SIZE
	.align		4
.L_35:
        /*004c*/ 	.byte	0x03, 0x19
        /*004e*/ 	.short	0x0010


	//----- nvinfo : EIATTR_PARAM_CBANK
	.align		4
        /*0050*/ 	.byte	0x04, 0x0a
        /*0052*/ 	.short	(.L_37 - .L_36)
	.align		4
.L_36:
        /*0054*/ 	.word	index@(.nv.constant0._Z10DerivativePfS_)
        /*0058*/ 	.short	0x0380
        /*005a*/ 	.short	0x0010


	//----- nvinfo : EIATTR_SW_WAR
	.align		4
.L_37:
        /*005c*/ 	.byte	0x04, 0x36
        /*005e*/ 	.short	(.L_39 - .L_38)
.L_38:
        /*0060*/ 	.word	0x00000008
.L_39:


//--------------------- .nv.callgraph             --------------------------
	.section	.nv.callgraph,"",@"SHT_CUDA_CALLGRAPH"
	.align	4
	.sectionentsize	8
	.align		4
        /*0000*/ 	.word	0x00000000
	.align		4
        /*0004*/ 	.word	0xffffffff
	.align		4
        /*0008*/ 	.word	0x00000000
	.align		4
        /*000c*/ 	.word	0xfffffffe
	.align		4
        /*0010*/ 	.word	0x00000000
	.align		4
        /*0014*/ 	.word	0xfffffffd
	.align		4
        /*0018*/ 	.word	0x00000000
	.align		4
        /*001c*/ 	.word	0xfffffffc


//--------------------- .text._Z10SolvingODEPfS_  --------------------------
	.section	.text._Z10SolvingODEPfS_,"ax",@progbits
	.align	128
        .global         _Z10SolvingODEPfS_
        .type           _Z10SolvingODEPfS_,@function
        .size           _Z10SolvingODEPfS_,(.L_x_16 - _Z10SolvingODEPfS_)
        .other          _Z10SolvingODEPfS_,@"STO_CUDA_ENTRY STV_DEFAULT"
_Z10SolvingODEPfS_:
.text._Z10SolvingODEPfS_:
[----:B------:R-:W-:Y:S01]  /*0000*/  LDC R1, c[0x0][0x37c] ;  /* 0x0000df00ff017b82 */ /* 0x000fe20000000800 */
[----:B------:R-:W0:Y:S07]  /*0010*/  S2R R3, SR_TID.X ;  /* 0x0000000000037919 */ /* 0x000e2e0000002100 */
[----:B------:R-:W0:Y:S01]  /*0020*/  S2UR UR4, SR_CTAID.X ;  /* 0x00000000000479c3 */ /* 0x000e220000002500 */
[----:B------:R-:W1:Y:S01]  /*0030*/  LDCU.128 UR8, c[0x0][0x380] ;  /* 0x00007000ff0877ac */ /* 0x000e620008000c00 */
[----:B------:R-:W2:Y:S06]  /*0040*/  S2R R5, SR_TID.Y ;  /* 0x0000000000057919 */ /* 0x000eac0000002200 */
[----:B------:R-:W0:Y:S08]  /*0050*/  LDC R0, c[0x0][0x360] ;  /* 0x0000d800ff007b82 */ /* 0x000e300000000800 */
[----:B------:R-:W2:Y:S08]  /*0060*/  S2UR UR5, SR_CTAID.Y ;  /* 0x00000000000579c3 */ /* 0x000eb00000002600 */
[----:B------:R-:W2:Y:S01]  /*0070*/  LDC R2, c[0x0][0x364] ;  /* 0x0000d900ff027b82 */ /* 0x000ea20000000800 */
[----:B0-----:R-:W-:-:S04]  /*0080*/  IMAD R0, R0, UR4, R3 ;  /* 0x0000000400007c24 */ /* 0x001fc8000f8e0203 */
[----:B------:R-:W-:Y:S02]  /*0090*/  IMAD R13, R0, 0x18, RZ ;  /* 0x00000018000d7824 */ /* 0x000fe400078e02ff */
[----:B--2---:R-:W-:Y:S01]  /*00a0*/  IMAD R2, R2, UR5, R5 ;  /* 0x0000000502027c24 */ /* 0x004fe2000f8e0205 */
[----:B------:R-:W0:Y:S03]  /*00b0*/  LDCU.64 UR4, c[0x0][0x358] ;  /* 0x00006b00ff0477ac */ /* 0x000e260008000a00 */
[----:B------:R-:W-:-:S05]  /*00c0*/  IMAD.SHL.U32 R0, R2, 0x2, RZ ;  /* 0x0000000202007824 */ /* 0x000fca00078e00ff */
[----:B------:R-:W-:-:S04]  /*00d0*/  IADD3 R4, P0, PT, R0, R13, RZ ;  /* 0x0000000d00047210 */ /* 0x000fc80007f1e0ff */
[----:B------:R-:W-:Y:S01]  /*00e0*/  LEA.HI.X.SX32 R3, R13, RZ, 0x1, P0 ;  /* 0x000000ff0d037211 */ /* 0x000fe200000f0eff */
[----:B------:R-:W-:-:S03]  /*00f0*/  IMAD.SHL.U32 R6, R4, 0x4, RZ ;  /* 0x0000000404067824 */ /* 0x000fc600078e00ff */
[----:B------:R-:W-:Y:S02]  /*0100*/  SHF.L.U64.HI R4, R4, 0x2, R3 ;  /* 0x0000000204047819 */ /* 0x000fe40000010203 */
[C---:B-1----:R-:W-:Y:S02]  /*0110*/  IADD3 R2, P0, PT, R6.reuse, UR8, RZ ;  /* 0x0000000806027c10 */ /* 0x042fe4000ff1e0ff */
[----:B------:R-:W-:Y:S02]  /*0120*/  IADD3 R6, P1, PT, R6, UR10, RZ ;  /* 0x0000000a06067c10 */ /* 0x000fe4000ff3e0ff */
[C---:B------:R-:W-:Y:S02]  /*0130*/  IADD3.X R3, PT, PT, R4.reuse, UR9, RZ, P0, !PT ;  /* 0x0000000904037c10 */ /* 0x040fe400087fe4ff */
[----:B------:R-:W-:-:S03]  /*0140*/  IADD3.X R7, PT, PT, R4, UR11, RZ, P1, !PT ;  /* 0x0000000b04077c10 */ /* 0x000fc60008ffe4ff */
[----:B0-----:R-:W2:Y:S04]  /*0150*/  LDG.E R12, desc[UR4][R2.64] ;  /* 0x00000004020c7981 */ /* 0x001ea8000c1e1900 */
[----:B------:R-:W3:Y:S01]  /*0160*/  LDG.E R14, desc[UR4][R6.64] ;  /* 0x00000004060e7981 */ /* 0x000ee2000c1e1900 */
[----:B------:R-:W-:Y:S01]  /*0170*/  UMOV UR6, 0x9999999a ;  /* 0x9999999a00067882 */ /* 0x000fe20000000000 */
[----:B------:R-:W-:Y:S02]  /*0180*/  UMOV UR7, 0x3fa99999 ;  /* 0x3fa9999900077882 */ /* 0x000fe40000000000 */
[----:B------:R-:W4:Y:S01]  /*0190*/  LDG.E R15, desc[UR4][R2.64+0x4] ;  /* 0x00000404020f7981 */ /* 0x000f22000c1e1900 */
[----:B--2---:R-:W-:Y:S08]  /*01a0*/  F2F.F64.F32 R4, R12 ;  /* 0x0000000c00047310 */ /* 0x004ff00000201800 */
[----:B---3--:R-:W0:Y:S02]  /*01b0*/  F2F.F64.F32 R8, R14 ;  /* 0x0000000e00087310 */ /* 0x008e240000201800 */
[----:B0-----:R-:W-:-:S10]  /*01c0*/  DFMA R4, R8, UR6, R4 ;  /* 0x0000000608047c2b */ /* 0x001fd40008000004 */
[----:B------:R-:W0:Y:S02]  /*01d0*/  F2F.F32.F64 R5, R4 ;  /* 0x0000000400057310 */ /* 0x000e240000301000 */
[----:B0-----:R0:W-:Y:S04]  /*01e0*/  STG.E desc[UR4][R2.64], R5 ;  /* 0x0000000502007986 */ /* 0x0011e8000c101904 */
[----:B------:R-:W2:Y:S02]  /*01f0*/  LDG.E R16, desc[UR4][R6.64+0x4] ;  /* 0x0000040406107981 */ /* 0x000ea4000c1e1900 */
[----:B----4-:R-:W-:Y:S01]  /*0200*/  F2F.F64.F32 R8, R15 ;  /* 0x0000000f00087310 */ /* 0x010fe20000201800 */
[----:B------:R-:W-:-:S05]  /*0210*/  VIADD R13, R13, 0xc ;  /* 0x0000000c0d0d7836 */ /* 0x000fca0000000000 */
[----:B------:R-:W-:-:S04]  /*0220*/  IADD3 R0, P0, PT, R0, R13, RZ ;  /* 0x0000000d00007210 */ /* 0x000fc80007f1e0ff */
[----:B------:R-:W-:Y:S01]  /*0230*/  LEA.HI.X.SX32 R13, R13, RZ, 0x1, P0 ;  /* 0x000000ff0d0d7211 */ /* 0x000fe200000f0eff */
[----:B--2---:R-:W1:Y:S02]  /*0240*/  F2F.F64.F32 R10, R16 ;  /* 0x00000010000a7310 */ /* 0x004e640000201800 */
[----:B-1----:R-:W-:Y:S01]  /*0250*/  DFMA R8, R10, UR6, R8 ;  /* 0x000000060a087c2b */ /* 0x002fe20008000008 */
[----:B------:R-:W-:-:S05]  /*0260*/  IMAD.SHL.U32 R10, R0, 0x4, RZ ;  /* 0x00000004000a7824 */ /* 0x000fca00078e00ff */
[----:B------:R-:W1:Y:S01]  /*0270*/  F2F.F32.F64 R17, R8 ;  /* 0x0000000800117310 */ /* 0x000e620000301000 */
[----:B------:R-:W-:Y:S02]  /*0280*/  IADD3 R4, P0, PT, R10, UR8, RZ ;  /* 0x000000080a047c10 */ /* 0x000fe4000ff1e0ff */
[----:B------:R-:W-:Y:S02]  /*0290*/  SHF.L.U64.HI R0, R0, 0x2, R13 ;  /* 0x0000000200007819 */ /* 0x000fe4000001020d */
[----:B------:R-:W-:Y:S02]  /*02a0*/  IADD3 R10, P1, PT, R10, UR10, RZ ;  /* 0x0000000a0a0a7c10 */ /* 0x000fe4000ff3e0ff */
[C---:B0-----:R-:W-:Y:S02]  /*02b0*/  IADD3.X R5, PT, PT, R0.reuse, UR9, RZ, P0, !PT ;  /* 0x0000000900057c10 */ /* 0x041fe400087fe4ff */
[----:B------:R-:W-:Y:S01]  /*02c0*/  IADD3.X R11, PT, PT, R0, UR11, RZ, P1, !PT ;  /* 0x0000000b000b7c10 */ /* 0x000fe20008ffe4ff */
[----:B-1----:R0:W-:Y:S04]  /*02d0*/  STG.E desc[UR4][R2.64+0x4], R17 ;  /* 0x0000041102007986 */ /* 0x0021e8000c101904 */
[----:B------:R-:W2:Y:S04]  /*02e0*/  LDG.E R0, desc[UR4][R4.64] ;  /* 0x0000000404007981 */ /* 0x000ea8000c1e1900 */
[----:B------:R-:W3:Y:S04]  /*02f0*/  LDG.E R12, desc[UR4][R10.64] ;  /* 0x000000040a0c7981 */ /* 0x000ee8000c1e1900 */
[----:B------:R-:W4:Y:S01]  /*0300*/  LDG.E R8, desc[UR4][R4.64+0x4] ;  /* 0x0000040404087981 */ /* 0x000f22000c1e1900 */
[----:B--2---:R-:W-:Y:S08]  /*0310*/  F2F.F64.F32 R6, R0 ;  /* 0x0000000000067310 */ /* 0x004ff00000201800 */
[----:B---3--:R-:W1:Y:S02]  /*0320*/  F2F.F64.F32 R12, R12 ;  /* 0x0000000c000c7310 */ /* 0x008e640000201800 */
[----:B-1----:R-:W-:-:S10]  /*0330*/  DFMA R6, R12, UR6, R6 ;  /* 0x000000060c067c2b */ /* 0x002fd40008000006 */
[----:B------:R-:W1:Y:S02]  /*0340*/  F2F.F32.F64 R7, R6 ;  /* 0x0000000600077310 */ /* 0x000e640000301000 */
[----:B-1----:R-:W-:Y:S04]  /*0350*/  STG.E desc[UR4][R4.64], R7 ;  /* 0x0000000704007986 */ /* 0x002fe8000c101904 */
[----:B------:R-:W0:Y:S02]  /*0360*/  LDG.E R13, desc[UR4][R10.64+0x4] ;  /* 0x000004040a0d7981 */ /* 0x000e24000c1e1900 */
[----:B----4-:R-:W-:Y:S08]  /*0370*/  F2F.F64.F32 R8, R8 ;  /* 0x0000000800087310 */ /* 0x010ff00000201800 */
[----:B0-----:R-:W0:Y:S02]  /*0380*/  F2F.F64.F32 R2, R13 ;  /* 0x0000000d00027310 */ /* 0x001e240000201800 */
[----:B0-----:R-:W-:-:S10]  /*0390*/  DFMA R2, R2, UR6, R8 ;  /* 0x0000000602027c2b */ /* 0x001fd40008000008 */
[----:B------:R-:W0:Y:S02]  /*03a0*/  F2F.F32.F64 R3, R2 ;  /* 0x0000000200037310 */ /* 0x000e240000301000 */
[----:B0-----:R-:W-:Y:S01]  /*03b0*/  STG.E desc[UR4][R4.64+0x4], R3 ;  /* 0x0000040304007986 */ /* 0x001fe2000c101904 */
[----:B------:R-:W-:Y:S06]  /*03c0*/  BAR.SYNC.DEFER_BLOCKING 0x0 ;  /* 0x0000000000007b1d */ /* 0x000fec0000010000 */
[----:B------:R-:W-:Y:S05]  /*03d0*/  EXIT ;  /* 0x000000000000794d */ /* 0x000fea0003800000 */
.L_x_0:
[----:B------:R-:W-:-:S00]  /*03e0*/  BRA `(.L_x_0) ;  /* 0xfffffffc00fc7947 */ /* 0x000fc0000383ffff */
[----:B------:R-:W-:-:S00]  /*03f0*/  NOP ;  /* 0x0000000000007918 */ /* 0x000fc00000000000 */
        /* <DEDUP_REMOVED lines=8> */
.L_x_16:


//--------------------- .text._Z10DerivativePfS_  --------------------------
	.section	.text._Z10DerivativePfS_,"ax",@progbits
	.align	128
        .global         _Z10DerivativePfS_
        .type           _Z10DerivativePfS_,@function
        .size           _Z10DerivativePfS_,(.L_x_15 - _Z10DerivativePfS_)
        .other          _Z10DerivativePfS_,@"STO_CUDA_ENTRY STV_DEFAULT"
_Z10DerivativePfS_:
.text._Z10DerivativePfS_:
[----:B------:R-:W-:Y:S01]  /*0000*/  LDC R1, c[0x0][0x37c] ;  /* 0x0000df00ff017b82 */ /* 0x000fe20000000800 */
[----:B------:R-:W0:Y:S07]  /*0010*/  S2R R3, SR_TID.X ;  /* 0x0000000000037919 */ /* 0x000e2e0000002100 */
[----:B------:R-:W0:Y:S01]  /*0020*/  S2UR UR4, SR_CTAID.X ;  /* 0x00000000000479c3 */ /* 0x000e220000002500 */
[----:B------:R-:W1:Y:S01]  /*0030*/  LDCU.64 UR6, c[0x0][0x380] ;  /* 0x00007000ff0677ac */ /* 0x000e620008000a00 */
[----:B------:R-:W-:Y:S01]  /*0040*/  IMAD.MOV.U32 R25, RZ, RZ, 0x41c80000 ;  /* 0x41c80000ff197424 */ /* 0x000fe200078e00ff */
[----:B------:R-:W2:Y:S05]  /*0050*/  S2R R5, SR_TID.Y ;  /* 0x0000000000057919 */ /* 0x000eaa0000002200 */
[----:B------:R-:W0:Y:S08]  /*0060*/  LDC R6, c[0x0][0x360] ;  /* 0x0000d800ff067b82 */ /* 0x000e300000000800 */
[----:B------:R-:W2:Y:S08]  /*0070*/  S2UR UR5, SR_CTAID.Y ;  /* 0x00000000000579c3 */ /* 0x000eb00000002600 */
[----:B------:R-:W2:Y:S01]  /*0080*/  LDC R0, c[0x0][0x364] ;  /* 0x0000d900ff007b82 */ /* 0x000ea20000000800 */
[----:B0-----:R-:W-:-:S04]  /*0090*/  IMAD R6, R6, UR4, R3 ;  /* 0x0000000406067c24 */ /* 0x001fc8000f8e0203 */
[C---:B------:R-:W-:Y:S02]  /*00a0*/  IMAD R4, R6.reuse, 0x18, RZ ;  /* 0x0000001806047824 */ /* 0x040fe400078e02ff */
[----:B------:R-:W-:Y:S02]  /*00b0*/  IMAD.SHL.U32 R6, R6, 0x2, RZ ;  /* 0x0000000206067824 */ /* 0x000fe400078e00ff */
[----:B------:R-:W-:Y:S02]  /*00c0*/  VIADD R2, R4, 0xc ;  /* 0x0000000c04027836 */ /* 0x000fe40000000000 */
[----:B--2---:R-:W-:Y:S01]  /*00d0*/  IMAD R3, R0, UR5, R5 ;  /* 0x0000000500037c24 */ /* 0x004fe2000f8e0205 */
[----:B------:R-:W0:Y:S01]  /*00e0*/  LDCU.64 UR4, c[0x0][0x358] ;  /* 0x00006b00ff0477ac */ /* 0x000e220008000a00 */
[----:B------:R-:W-:Y:S02]  /*00f0*/  VIADD R0, R4, 0xfffffff4 ;  /* 0xfffffff404007836 */ /* 0x000fe40000000000 */
[----:B------:R-:W-:-:S05]  /*0100*/  IMAD.SHL.U32 R5, R3, 0x2, RZ ;  /* 0x0000000203057824 */ /* 0x000fca00078e00ff */
[C---:B------:R-:W-:Y:S02]  /*0110*/  IADD3 R8, P1, PT, R5.reuse, R2, RZ ;  /* 0x0000000205087210 */ /* 0x040fe40007f3e0ff */
[C---:B------:R-:W-:Y:S02]  /*0120*/  IADD3 R16, P0, PT, R5.reuse, R4, RZ ;  /* 0x0000000405107210 */ /* 0x040fe40007f1e0ff */
[----:B------:R-:W-:Y:S01]  /*0130*/  LEA.HI.X.SX32 R7, R2, RZ, 0x1, P1 ;  /* 0x000000ff02077211 */ /* 0x000fe200008f0eff */
[----:B------:R-:W-:Y:S01]  /*0140*/  IMAD.MOV.U32 R2, RZ, RZ, 0x41c80000 ;  /* 0x41c80000ff027424 */ /* 0x000fe200078e00ff */
[----:B------:R-:W-:Y:S02]  /*0150*/  LEA.HI.X.SX32 R9, R4, RZ, 0x1, P0 ;  /* 0x000000ff04097211 */ /* 0x000fe400000f0eff */
[C---:B------:R-:W-:Y:S01]  /*0160*/  SHF.L.U64.HI R7, R8.reuse, 0x2, R7 ;  /* 0x0000000208077819 */ /* 0x040fe20000010207 */
[----:B------:R-:W-:Y:S01]  /*0170*/  IMAD.SHL.U32 R8, R8, 0x4, RZ ;  /* 0x0000000408087824 */ /* 0x000fe200078e00ff */
[----:B------:R-:W-:-:S02]  /*0180*/  IADD3 R11, P2, PT, R5, R0, RZ ;  /* 0x00000000050b7210 */ /* 0x000fc40007f5e0ff */
[----:B------:R-:W-:Y:S02]  /*0190*/  ISETP.NE.AND P1, PT, R6, RZ, PT ;  /* 0x000000ff0600720c */ /* 0x000fe40003f25270 */
[C---:B------:R-:W-:Y:S01]  /*01a0*/  SHF.L.U64.HI R9, R16.reuse, 0x2, R9 ;  /* 0x0000000210097819 */ /* 0x040fe20000010209 */
[----:B------:R-:W-:Y:S01]  /*01b0*/  IMAD.SHL.U32 R16, R16, 0x4, RZ ;  /* 0x0000000410107824 */ /* 0x000fe200078e00ff */
[----:B------:R-:W-:Y:S02]  /*01c0*/  LEA.HI.X.SX32 R0, R0, RZ, 0x1, P2 ;  /* 0x000000ff00007211 */ /* 0x000fe400010f0eff */
[----:B-1----:R-:W-:Y:S02]  /*01d0*/  LEA R10, P3, R11, UR6, 0x2 ;  /* 0x000000060b0a7c11 */ /* 0x002fe4000f8610ff */
[----:B------:R-:W-:Y:S02]  /*01e0*/  ISETP.NE.AND P0, PT, R3, RZ, PT ;  /* 0x000000ff0300720c */ /* 0x000fe40003f05270 */
[----:B------:R-:W-:-:S02]  /*01f0*/  IADD3 R12, P4, PT, R8, UR6, RZ ;  /* 0x00000006080c7c10 */ /* 0x000fc4000ff9e0ff */
[----:B------:R-:W-:Y:S02]  /*0200*/  IADD3 R14, P2, PT, R16, UR6, RZ ;  /* 0x00000006100e7c10 */ /* 0x000fe4000ff5e0ff */
[----:B------:R-:W-:Y:S02]  /*0210*/  LEA.HI.X R11, R11, UR7, R0, 0x2, P3 ;  /* 0x000000070b0b7c11 */ /* 0x000fe400098f1400 */
[----:B------:R-:W-:Y:S02]  /*0220*/  IADD3.X R13, PT, PT, R7, UR7, RZ, P4, !PT ;  /* 0x00000007070d7c10 */ /* 0x000fe4000a7fe4ff */
[----:B------:R-:W-:Y:S01]  /*0230*/  IADD3.X R15, PT, PT, R9, UR7, RZ, P2, !PT ;  /* 0x00000007090f7c10 */ /* 0x000fe200097fe4ff */
[----:B0-----:R-:W2:Y:S04]  /*0240*/  @P1 LDG.E R2, desc[UR4][R10.64] ;  /* 0x000000040a021981 */ /* 0x001ea8000c1e1900 */
[----:B------:R-:W2:Y:S04]  /*0250*/  LDG.E R17, desc[UR4][R12.64] ;  /* 0x000000040c117981 */ /* 0x000ea8000c1e1900 */
[----:B------:R-:W3:Y:S04]  /*0260*/  @P0 LDG.E R25, desc[UR4][R14.64+-0x4] ;  /* 0xfffffc040e190981 */ /* 0x000ee8000c1e1900 */
[----:B------:R-:W4:Y:S04]  /*0270*/  LDG.E R24, desc[UR4][R14.64+0x4] ;  /* 0x000004040e187981 */ /* 0x000f28000c1e1900 */
[----:B------:R-:W5:Y:S01]  /*0280*/  LDG.E R0, desc[UR4][R14.64] ;  /* 0x000000040e007981 */ /* 0x000f62000c1e1900 */
[----:B------:R-:W0:Y:S01]  /*0290*/  MUFU.RCP64H R21, 0.0015999991446733474731 ;  /* 0x3f5a36e200157908 */ /* 0x000e220000001800 */
[----:B------:R-:W-:Y:S01]  /*02a0*/  IMAD.MOV.U32 R18, RZ, RZ, -0x14e3bcd3 ;  /* 0xeb1c432dff127424 */ /* 0x000fe200078e00ff */
[----:B------:R-:W-:Y:S01]  /*02b0*/  UMOV UR6, 0xd2f1a9fc ;  /* 0xd2f1a9fc00067882 */ /* 0x000fe20000000000 */
[----:B------:R-:W-:Y:S01]  /*02c0*/  IMAD.MOV.U32 R19, RZ, RZ, 0x3f5a36e2 ;  /* 0x3f5a36e2ff137424 */ /* 0x000fe200078e00ff */
[----:B------:R-:W-:Y:S01]  /*02d0*/  UMOV UR7, 0x3f60624d ;  /* 0x3f60624d00077882 */ /* 0x000fe20000000000 */
[----:B------:R-:W-:Y:S01]  /*02e0*/  IMAD.MOV.U32 R20, RZ, RZ, 0x1 ;  /* 0x00000001ff147424 */ /* 0x000fe200078e00ff */
[----:B------:R-:W-:Y:S01]  /*02f0*/  BSSY.RECONVERGENT B0, `(.L_x_1) ;  /* 0x0000019000007945 */ /* 0x000fe20003800200 */
[----:B------:R-:W-:-:S04]  /*0300*/  IMAD.MOV.U32 R31, RZ, RZ, 0x3f5a36e2 ;  /* 0x3f5a36e2ff1f7424 */ /* 0x000fc800078e00ff */
[----:B0-----:R-:W-:-:S08]  /*0310*/  DFMA R22, R20, -R18, 1 ;  /* 0x3ff000001416742b */ /* 0x001fd00000000812 */
[----:B------:R-:W-:-:S08]  /*0320*/  DFMA R22, R22, R22, R22 ;  /* 0x000000161616722b */ /* 0x000fd00000000016 */
[----:B------:R-:W-:Y:S01]  /*0330*/  DFMA R22, R20, R22, R20 ;  /* 0x000000161416722b */ /* 0x000fe20000000014 */
[----:B--2---:R-:W-:-:S04]  /*0340*/  FADD R2, R17, R2 ;  /* 0x0000000211027221 */ /* 0x004fc80000000000 */
[----:B---3--:R-:W-:-:S04]  /*0350*/  FADD R25, R2, R25 ;  /* 0x0000001902197221 */ /* 0x008fc80000000000 */
[----:B----4-:R-:W-:-:S04]  /*0360*/  FADD R25, R24, R25 ;  /* 0x0000001918197221 */ /* 0x010fc80000000000 */
[----:B-----5:R-:W-:Y:S01]  /*0370*/  FFMA R0, R0, -4, R25 ;  /* 0xc080000000007823 */ /* 0x020fe20000000019 */
[----:B------:R-:W-:-:S03]  /*0380*/  DFMA R24, R22, -R18, 1 ;  /* 0x3ff000001618742b */ /* 0x000fc60000000812 */
[----:B------:R-:W0:Y:S05]  /*0390*/  F2F.F64.F32 R20, R0 ;  /* 0x0000000000147310 */ /* 0x000e2a0000201800 */
[----:B------:R-:W-:Y:S02]  /*03a0*/  DFMA R24, R22, R24, R22 ;  /* 0x000000181618722b */ /* 0x000fe40000000016 */
[----:B0-----:R-:W-:Y:S01]  /*03b0*/  DMUL R20, R20, UR6 ;  /* 0x0000000614147c28 */ /* 0x001fe20008000000 */
[----:B------:R-:W-:-:S07]  /*03c0*/  UMOV UR6, 0xeb1c432d ;  /* 0xeb1c432d00067882 */ /* 0x000fce0000000000 */
[----:B------:R-:W-:Y:S02]  /*03d0*/  DMUL R22, R20, R24 ;  /* 0x0000001814167228 */ /* 0x000fe40000000000 */
[----:B------:R-:W-:-:S06]  /*03e0*/  FSETP.GEU.AND P2, PT, |R21|, 6.5827683646048100446e-37, PT ;  /* 0x036000001500780b */ /* 0x000fcc0003f4e200 */
[----:B------:R-:W-:-:S08]  /*03f0*/  DFMA R18, R22, -R18, R20 ;  /* 0x800000121612722b */ /* 0x000fd00000000014 */
[----:B------:R-:W-:-:S10]  /*0400*/  DFMA R18, R24, R18, R22 ;  /* 0x000000121812722b */ /* 0x000fd40000000016 */
[----:B------:R-:W-:-:S05]  /*0410*/  FFMA R2, RZ, 0.85239994525909423828, R19 ;  /* 0x3f5a36e2ff027823 */ /* 0x000fca0000000013 */
[----:B------:R-:W-:-:S13]  /*0420*/  FSETP.GT.AND P0, PT, |R2|, 1.469367938527859385e-39, PT ;  /* 0x001000000200780b */ /* 0x000fda0003f04200 */
[----:B------:R-:W-:Y:S05]  /*0430*/  @P0 BRA P2, `(.L_x_2) ;  /* 0x0000000000100947 */ /* 0x000fea0001000000 */
[----:B------:R-:W-:-:S07]  /*0440*/  MOV R2, 0x460 ;  /* 0x0000046000027802 */ /* 0x000fce0000000f00 */
[----:B------:R-:W-:Y:S05]  /*0450*/  CALL.REL.NOINC `($__internal_0_$__cuda_sm20_div_rn_f64_full) ;  /* 0x0000000800347944 */ /* 0x000fea0003c00000 */
[----:B------:R-:W-:Y:S01]  /*0460*/  MOV R18, R24 ;  /* 0x0000001800127202 */ /* 0x000fe20000000f00 */
[----:B------:R-:W-:-:S07]  /*0470*/  IMAD.MOV.U32 R19, RZ, RZ, R25 ;  /* 0x000000ffff137224 */ /* 0x000fce00078e0019 */
.L_x_2:
[----:B------:R-:W-:Y:S05]  /*0480*/  BSYNC.RECONVERGENT B0 ;  /* 0x0000000000007941 */ /* 0x000fea0003800200 */
.L_x_1:
[----:B------:R-:W0:Y:S01]  /*0490*/  LDCU.64 UR8, c[0x0][0x388] ;  /* 0x00007100ff0877ac */ /* 0x000e220008000a00 */
[----:B------:R-:W1:Y:S01]  /*04a0*/  F2F.F32.F64 R25, R18 ;  /* 0x0000001200197310 */ /* 0x000e620000301000 */
[----:B------:R-:W-:Y:S02]  /*04b0*/  IMAD.MOV.U32 R2, RZ, RZ, 0x41c80000 ;  /* 0x41c80000ff027424 */ /* 0x000fe400078e00ff */
[----:B------:R-:W-:Y:S01]  /*04c0*/  IMAD.MOV.U32 R24, RZ, RZ, 0x42c80000 ;  /* 0x42c80000ff187424 */ /* 0x000fe200078e00ff */
[----:B0-----:R-:W-:-:S04]  /*04d0*/  IADD3 R16, P0, PT, R16, UR8, RZ ;  /* 0x0000000810107c10 */ /* 0x001fc8000ff1e0ff */
[----:B------:R-:W-:Y:S02]  /*04e0*/  IADD3.X R17, PT, PT, R9, UR9, RZ, P0, !PT ;  /* 0x0000000909117c10 */ /* 0x000fe400087fe4ff */
[----:B------:R-:W-:-:S03]  /*04f0*/  ISETP.NE.AND P0, PT, R3, 0x5, PT ;  /* 0x000000050300780c */ /* 0x000fc60003f05270 */
[----:B-1----:R0:W-:Y:S04]  /*0500*/  STG.E desc[UR4][R16.64], R25 ;  /* 0x0000001910007986 */ /* 0x0021e8000c101904 */
[----:B------:R-:W2:Y:S04]  /*0510*/  @P1 LDG.E R2, desc[UR4][R10.64+0x4] ;  /* 0x000004040a021981 */ /* 0x000ea8000c1e1900 */
[----:B------:R-:W2:Y:S04]  /*0520*/  LDG.E R9, desc[UR4][R12.64+0x4] ;  /* 0x000004040c097981 */ /* 0x000ea8000c1e1900 */
[----:B------:R-:W3:Y:S04]  /*0530*/  LDG.E R26, desc[UR4][R14.64] ;  /* 0x000000040e1a7981 */ /* 0x000ee8000c1e1900 */
[----:B------:R-:W4:Y:S04]  /*0540*/  @P0 LDG.E R24, desc[UR4][R14.64+0x8] ;  /* 0x000008040e180981 */ /* 0x000f28000c1e1900 */
[----:B------:R-:W5:Y:S01]  /*0550*/  LDG.E R0, desc[UR4][R14.64+0x4] ;  /* 0x000004040e007981 */ /* 0x000f62000c1e1900 */
[----:B------:R-:W1:Y:S01]  /*0560*/  MUFU.RCP64H R21, 0.0015999991446733474731 ;  /* 0x3f5a36e200157908 */ /* 0x000e620000001800 */
[----:B------:R-:W-:Y:S01]  /*0570*/  IMAD.MOV.U32 R18, RZ, RZ, -0x14e3bcd3 ;  /* 0xeb1c432dff127424 */ /* 0x000fe200078e00ff */
[----:B------:R-:W-:Y:S01]  /*0580*/  UMOV UR8, 0xd2f1a9fc ;  /* 0xd2f1a9fc00087882 */ /* 0x000fe20000000000 */
[----:B------:R-:W-:Y:S01]  /*0590*/  IMAD.MOV.U32 R19, RZ, RZ, 0x3f5a36e2 ;  /* 0x3f5a36e2ff137424 */ /* 0x000fe200078e00ff */
[----:B------:R-:W-:Y:S01]  /*05a0*/  UMOV UR9, 0x3f60624d ;  /* 0x3f60624d00097882 */ /* 0x000fe20000000000 */
[----:B------:R-:W-:Y:S01]  /*05b0*/  IMAD.MOV.U32 R20, RZ, RZ, 0x1 ;  /* 0x00000001ff147424 */ /* 0x000fe200078e00ff */
[----:B------:R-:W-:Y:S05]  /*05c0*/  BSSY.RECONVERGENT B0, `(.L_x_3) ;  /* 0x0000017000007945 */ /* 0x000fea0003800200 */
[----:B-1----:R-:W-:-:S08]  /*05d0*/  DFMA R22, R20, -R18, 1 ;  /* 0x3ff000001416742b */ /* 0x002fd00000000812 */
[----:B------:R-:W-:-:S08]  /*05e0*/  DFMA R22, R22, R22, R22 ;  /* 0x000000161616722b */ /* 0x000fd00000000016 */
[----:B------:R-:W-:-:S08]  /*05f0*/  DFMA R22, R20, R22, R20 ;  /* 0x000000161416722b */ /* 0x000fd00000000014 */
[----:B------:R-:W-:-:S08]  /*0600*/  DFMA R20, R22, -R18, 1 ;  /* 0x3ff000001614742b */ /* 0x000fd00000000812 */
[----:B------:R-:W-:Y:S01]  /*0610*/  DFMA R22, R22, R20, R22 ;  /* 0x000000141616722b */ /* 0x000fe20000000016 */
[----:B--2---:R-:W-:-:S04]  /*0620*/  FADD R9, R9, R2 ;  /* 0x0000000209097221 */ /* 0x004fc80000000000 */
[----:B---3--:R-:W-:-:S04]  /*0630*/  FADD R9, R26, R9 ;  /* 0x000000091a097221 */ /* 0x008fc80000000000 */
[----:B----4-:R-:W-:-:S04]  /*0640*/  FADD R9, R9, R24 ;  /* 0x0000001809097221 */ /* 0x010fc80000000000 */
[----:B-----5:R-:W-:-:S04]  /*0650*/  FFMA R0, R0, -4, R9 ;  /* 0xc080000000007823 */ /* 0x020fc80000000009 */
[----:B------:R-:W1:Y:S02]  /*0660*/  F2F.F64.F32 R10, R0 ;  /* 0x00000000000a7310 */ /* 0x000e640000201800 */
[----:B-1----:R-:W-:-:S08]  /*0670*/  DMUL R20, R10, UR8 ;  /* 0x000000080a147c28 */ /* 0x002fd00008000000 */
[----:B------:R-:W-:Y:S02]  /*0680*/  DMUL R10, R22, R20 ;  /* 0x00000014160a7228 */ /* 0x000fe40000000000 */
[----:B------:R-:W-:-:S06]  /*0690*/  FSETP.GEU.AND P1, PT, |R21|, 6.5827683646048100446e-37, PT ;  /* 0x036000001500780b */ /* 0x000fcc0003f2e200 */
[----:B------:R-:W-:-:S08]  /*06a0*/  DFMA R18, R10, -R18, R20 ;  /* 0x800000120a12722b */ /* 0x000fd00000000014 */
[----:B------:R-:W-:-:S10]  /*06b0*/  DFMA R10, R22, R18, R10 ;  /* 0x00000012160a722b */ /* 0x000fd4000000000a */
[----:B------:R-:W-:-:S05]  /*06c0*/  FFMA R2, RZ, 0.85239994525909423828, R11 ;  /* 0x3f5a36e2ff027823 */ /* 0x000fca000000000b */
[----:B------:R-:W-:-:S13]  /*06d0*/  FSETP.GT.AND P0, PT, |R2|, 1.469367938527859385e-39, PT ;  /* 0x001000000200780b */ /* 0x000fda0003f04200 */
[----:B0-----:R-:W-:Y:S05]  /*06e0*/  @P0 BRA P1, `(.L_x_4) ;  /* 0x0000000000100947 */ /* 0x001fea0000800000 */
[----:B------:R-:W-:-:S07]  /*06f0*/  MOV R2, 0x710 ;  /* 0x0000071000027802 */ /* 0x000fce0000000f00 */
[----:B------:R-:W-:Y:S05]  /*0700*/  CALL.REL.NOINC `($__internal_0_$__cuda_sm20_div_rn_f64_full) ;  /* 0x0000000400887944 */ /* 0x000fea0003c00000 */
[----:B------:R-:W-:Y:S02]  /*0710*/  IMAD.MOV.U32 R10, RZ, RZ, R24 ;  /* 0x000000ffff0a7224 */ /* 0x000fe400078e0018 */
[----:B------:R-:W-:-:S07]  /*0720*/  IMAD.MOV.U32 R11, RZ, RZ, R25 ;  /* 0x000000ffff0b7224 */ /* 0x000fce00078e0019 */
.L_x_4:
[----:B------:R-:W-:Y:S05]  /*0730*/  BSYNC.RECONVERGENT B0 ;  /* 0x0000000000007941 */ /* 0x000fea0003800200 */
.L_x_3:
[----:B------:R-:W0:Y:S01]  /*0740*/  F2F.F32.F64 R11, R10 ;  /* 0x0000000a000b7310 */ /* 0x000e220000301000 */
[----:B------:R-:W1:Y:S01]  /*0750*/  LDCU.64 UR8, c[0x0][0x380] ;  /* 0x00007000ff0877ac */ /* 0x000e620008000a00 */
[----:B------:R-:W-:Y:S01]  /*0760*/  VIADD R4, R4, 0x18 ;  /* 0x0000001804047836 */ /* 0x000fe20000000000 */
[----:B------:R-:W-:Y:S01]  /*0770*/  ISETP.NE.AND P1, PT, R6, 0xa, PT ;  /* 0x0000000a0600780c */ /* 0x000fe20003f25270 */
[----:B------:R-:W-:Y:S01]  /*0780*/  IMAD.MOV.U32 R9, RZ, RZ, 0x41c80000 ;  /* 0x41c80000ff097424 */ /* 0x000fe200078e00ff */
[----:B------:R-:W-:Y:S02]  /*0790*/  ISETP.NE.AND P2, PT, R3, RZ, PT ;  /* 0x000000ff0300720c */ /* 0x000fe40003f45270 */
[----:B------:R-:W-:Y:S02]  /*07a0*/  IADD3 R5, P0, PT, R5, R4, RZ ;  /* 0x0000000405057210 */ /* 0x000fe40007f1e0ff */
[----:B------:R-:W-:Y:S02]  /*07b0*/  MOV R20, 0x41c80000 ;  /* 0x41c8000000147802 */ /* 0x000fe40000000f00 */
[----:B------:R-:W-:Y:S01]  /*07c0*/  LEA.HI.X.SX32 R0, R4, RZ, 0x1, P0 ;  /* 0x000000ff04007211 */ /* 0x000fe200000f0eff */
[----:B0-----:R0:W-:Y:S01]  /*07d0*/  STG.E desc[UR4][R16.64+0x4], R11 ;  /* 0x0000040b10007986 */ /* 0x0011e2000c101904 */
[----:B------:R-:W-:Y:S01]  /*07e0*/  BAR.SYNC.DEFER_BLOCKING 0x0 ;  /* 0x0000000000007b1d */ /* 0x000fe20000010000 */
[----:B-1----:R-:W-:-:S04]  /*07f0*/  LEA R4, P0, R5, UR8, 0x2 ;  /* 0x0000000805047c11 */ /* 0x002fc8000f8010ff */
[----:B------:R-:W-:Y:S01]  /*0800*/  LEA.HI.X R5, R5, UR9, R0, 0x2, P0 ;  /* 0x0000000905057c11 */ /* 0x000fe200080f1400 */
[----:B------:R-:W2:Y:S04]  /*0810*/  LDG.E R2, desc[UR4][R14.64] ;  /* 0x000000040e027981 */ /* 0x000ea8000c1e1900 */
[----:B------:R-:W2:Y:S04]  /*0820*/  @P1 LDG.E R9, desc[UR4][R4.64] ;  /* 0x0000000404091981 */ /* 0x000ea8000c1e1900 */
[----:B------:R-:W3:Y:S04]  /*0830*/  @P2 LDG.E R20, desc[UR4][R12.64+-0x4] ;  /* 0xfffffc040c142981 */ /* 0x000ee8000c1e1900 */
[----:B------:R-:W4:Y:S04]  /*0840*/  LDG.E R6, desc[UR4][R12.64+0x4] ;  /* 0x000004040c067981 */ /* 0x000f28000c1e1900 */
[----:B------:R-:W5:Y:S01]  /*0850*/  LDG.E R0, desc[UR4][R12.64] ;  /* 0x000000040c007981 */ /* 0x000f62000c1e1900 */
[----:B------:R-:W1:Y:S01]  /*0860*/  MUFU.RCP64H R19, 0.0015999991446733474731 ;  /* 0x3f5a36e200137908 */ /* 0x000e620000001800 */
[----:B------:R-:W-:Y:S01]  /*0870*/  IMAD.MOV.U32 R10, RZ, RZ, -0x14e3bcd3 ;  /* 0xeb1c432dff0a7424 */ /* 0x000fe200078e00ff */
[----:B------:R-:W-:Y:S01]  /*0880*/  UMOV UR8, 0xd2f1a9fc ;  /* 0xd2f1a9fc00087882 */ /* 0x000fe20000000000 */
[----:B0-----:R-:W-:Y:S01]  /*0890*/  IMAD.MOV.U32 R11, RZ, RZ, 0x3f5a36e2 ;  /* 0x3f5a36e2ff0b7424 */ /* 0x001fe200078e00ff */
[----:B------:R-:W-:Y:S01]  /*08a0*/  UMOV UR9, 0x3f60624d ;  /* 0x3f60624d00097882 */ /* 0x000fe20000000000 */
[----:B------:R-:W-:Y:S01]  /*08b0*/  IMAD.MOV.U32 R18, RZ, RZ, 0x1 ;  /* 0x00000001ff127424 */ /* 0x000fe200078e00ff */
[----:B------:R-:W-:Y:S05]  /*08c0*/  BSSY.RECONVERGENT B0, `(.L_x_5) ;  /* 0x0000017000007945 */ /* 0x000fea0003800200 */
[----:B-1----:R-:W-:-:S08]  /*08d0*/  DFMA R16, R18, -R10, 1 ;  /* 0x3ff000001210742b */ /* 0x002fd0000000080a */
[----:B------:R-:W-:-:S08]  /*08e0*/  DFMA R16, R16, R16, R16 ;  /* 0x000000101010722b */ /* 0x000fd00000000010 */
[----:B------:R-:W-:Y:S01]  /*08f0*/  DFMA R18, R18, R16, R18 ;  /* 0x000000101212722b */ /* 0x000fe20000000012 */
[----:B--2---:R-:W-:-:S04]  /*0900*/  FADD R9, R2, R9 ;  /* 0x0000000902097221 */ /* 0x004fc80000000000 */
[----:B---3--:R-:W-:-:S03]  /*0910*/  FADD R9, R9, R20 ;  /* 0x0000001409097221 */ /* 0x008fc60000000000 */
[----:B------:R-:W-:Y:S01]  /*0920*/  DFMA R20, R18, -R10, 1 ;  /* 0x3ff000001214742b */ /* 0x000fe2000000080a */
[----:B----4-:R-:W-:-:S04]  /*0930*/  FADD R9, R6, R9 ;  /* 0x0000000906097221 */ /* 0x010fc80000000000 */
[----:B-----5:R-:W-:-:S03]  /*0940*/  FFMA R0, R0, -4, R9 ;  /* 0xc080000000007823 */ /* 0x020fc60000000009 */
[----:B------:R-:W-:Y:S01]  /*0950*/  DFMA R18, R18, R20, R18 ;  /* 0x000000141212722b */ /* 0x000fe20000000012 */
[----:B------:R-:W0:Y:S02]  /*0960*/  F2F.F64.F32 R16, R0 ;  /* 0x0000000000107310 */ /* 0x000e240000201800 */
[----:B0-----:R-:W-:-:S08]  /*0970*/  DMUL R20, R16, UR8 ;  /* 0x0000000810147c28 */ /* 0x001fd00008000000 */
        /* <DEDUP_REMOVED lines=9> */
[----:B------:R-:W-:Y:S02]  /*0a10*/  IMAD.MOV.U32 R10, RZ, RZ, R24 ;  /* 0x000000ffff0a7224 */ /* 0x000fe400078e0018 */
[----:B------:R-:W-:-:S07]  /*0a20*/  IMAD.MOV.U32 R11, RZ, RZ, R25 ;  /* 0x000000ffff0b7224 */ /* 0x000fce00078e0019 */
.L_x_6:
[----:B------:R-:W-:Y:S05]  /*0a30*/  BSYNC.RECONVERGENT B0 ;  /* 0x0000000000007941 */ /* 0x000fea0003800200 */
.L_x_5:
        /* <DEDUP_REMOVED lines=40> */
[----:B------:R-:W-:Y:S01]  /*0cc0*/  MOV R2, R24 ;  /* 0x0000001800027202 */ /* 0x000fe20000000f00 */
[----:B------:R-:W-:-:S07]  /*0cd0*/  IMAD.MOV.U32 R3, RZ, RZ, R25 ;  /* 0x000000ffff037224 */ /* 0x000fce00078e0019 */
.L_x_8:
[----:B------:R-:W-:Y:S05]  /*0ce0*/  BSYNC.RECONVERGENT B0 ;  /* 0x0000000000007941 */ /* 0x000fea0003800200 */
.L_x_7:
[----:B------:R-:W0:Y:S02]  /*0cf0*/  F2F.F32.F64 R3, R2 ;  /* 0x0000000200037310 */ /* 0x000e240000301000 */
[----:B0-----:R-:W-:Y:S01]  /*0d00*/  STG.E desc[UR4][R8.64+0x4], R3 ;  /* 0x0000040308007986 */ /* 0x001fe2000c101904 */
[----:B------:R-:W-:Y:S06]  /*0d10*/  BAR.SYNC.DEFER_BLOCKING 0x0 ;  /* 0x0000000000007b1d */ /* 0x000fec0000010000 */
[----:B------:R-:W-:Y:S05]  /*0d20*/  EXIT ;  /* 0x000000000000794d */ /* 0x000fea0003800000 */
        .weak           $__internal_0_$__cuda_sm20_div_rn_f64_full
        .type           $__internal_0_$__cuda_sm20_div_rn_f64_full,@function
        .size           $__internal_0_$__cuda_sm20_div_rn_f64_full,(.L_x_15 - $__internal_0_$__cuda_sm20_div_rn_f64_full)
$__internal_0_$__cuda_sm20_div_rn_f64_full:
[C---:B------:R-:W-:Y:S01]  /*0d30*/  FSETP.GEU.AND P0, PT, |R31|.reuse, 1.469367938527859385e-39, PT ;  /* 0x001000001f00780b */ /* 0x040fe20003f0e200 */
[----:B------:R-:W-:Y:S01]  /*0d40*/  IMAD.U32 R30, RZ, RZ, UR6 ;  /* 0x00000006ff1e7e24 */ /* 0x000fe2000f8e00ff */
[----:B------:R-:W-:Y:S01]  /*0d50*/  LOP3.LUT R0, R31, 0x800fffff, RZ, 0xc0, !PT ;  /* 0x800fffff1f007812 */ /* 0x000fe200078ec0ff */
[----:B------:R-:W-:Y:S01]  /*0d60*/  IMAD.U32 R18, RZ, RZ, UR6 ;  /* 0x00000006ff127e24 */ /* 0x000fe2000f8e00ff */
[----:B------:R-:W-:Y:S01]  /*0d70*/  FSETP.GEU.AND P3, PT, |R21|, 1.469367938527859385e-39, PT ;  /* 0x001000001500780b */ /* 0x000fe20003f6e200 */
[----:B------:R-:W-:Y:S01]  /*0d80*/  IMAD.MOV.U32 R22, RZ, RZ, 0x1 ;  /* 0x00000001ff167424 */ /* 0x000fe200078e00ff */
[----:B------:R-:W-:Y:S01]  /*0d90*/  LOP3.LUT R19, R0, 0x3ff00000, RZ, 0xfc, !PT ;  /* 0x3ff0000000137812 */ /* 0x000fe200078efcff */
[----:B------:R-:W-:Y:S01]  /*0da0*/  IMAD.MOV.U32 R27, RZ, RZ, 0x3f5a36e2 ;  /* 0x3f5a36e2ff1b7424 */ /* 0x000fe200078e00ff */
[----:B------:R-:W-:Y:S01]  /*0db0*/  LOP3.LUT R33, R31, 0x7ff00000, RZ, 0xc0, !PT ;  /* 0x7ff000001f217812 */ /* 0x000fe200078ec0ff */
[----:B------:R-:W-:Y:S01]  /*0dc0*/  IMAD.MOV.U32 R0, RZ, RZ, 0x1ca00000 ;  /* 0x1ca00000ff007424 */ /* 0x000fe200078e00ff */
[----:B------:R-:W-:Y:S03]  /*0dd0*/  BSSY.RECONVERGENT B1, `(.L_x_9) ;  /* 0x0000051000017945 */ /* 0x000fe60003800200 */
[----:B------:R-:W-:Y:S01]  /*0de0*/  @!P0 DMUL R18, R30, 8.98846567431157953865e+307 ;  /* 0x7fe000001e128828 */ /* 0x000fe20000000000 */
[----:B------:R-:W-:-:S03]  /*0df0*/  LOP3.LUT R30, R21, 0x7ff00000, RZ, 0xc0, !PT ;  /* 0x7ff00000151e7812 */ /* 0x000fc600078ec0ff */
[----:B------:R-:W-:Y:S02]  /*0e00*/  @!P3 LOP3.LUT R27, R27, 0x7ff00000, RZ, 0xc0, !PT ;  /* 0x7ff000001b1bb812 */ /* 0x000fe400078ec0ff */
[----:B------:R-:W0:Y:S01]  /*0e10*/  MUFU.RCP64H R23, R19 ;  /* 0x0000001300177308 */ /* 0x000e220000001800 */
[C---:B------:R-:W-:Y:S01]  /*0e20*/  ISETP.GE.U32.AND P2, PT, R30.reuse, R33, PT ;  /* 0x000000211e00720c */ /* 0x040fe20003f46070 */
[----:B------:R-:W-:Y:S01]  /*0e30*/  IMAD.MOV.U32 R32, RZ, RZ, R30 ;  /* 0x000000ffff207224 */ /* 0x000fe200078e001e */
[----:B------:R-:W-:Y:S02]  /*0e40*/  @!P3 ISETP.GE.U32.AND P4, PT, R30, R27, PT ;  /* 0x0000001b1e00b20c */ /* 0x000fe40003f86070 */
[----:B------:R-:W-:Y:S02]  /*0e50*/  @!P0 LOP3.LUT R33, R19, 0x7ff00000, RZ, 0xc0, !PT ;  /* 0x7ff0000013218812 */ /* 0x000fe400078ec0ff */
[----:B------:R-:W-:-:S04]  /*0e60*/  @!P3 SEL R27, R0, 0x63400000, !P4 ;  /* 0x63400000001bb807 */ /* 0x000fc80006000000 */
[----:B------:R-:W-:-:S04]  /*0e70*/  @!P3 LOP3.LUT R28, R27, 0x80000000, R21, 0xf8, !PT ;  /* 0x800000001b1cb812 */ /* 0x000fc800078ef815 */
[----:B------:R-:W-:Y:S01]  /*0e80*/  @!P3 LOP3.LUT R29, R28, 0x100000, RZ, 0xfc, !PT ;  /* 0x001000001c1db812 */ /* 0x000fe200078efcff */
[----:B------:R-:W-:Y:S01]  /*0e90*/  @!P3 IMAD.MOV.U32 R28, RZ, RZ, RZ ;  /* 0x000000ffff1cb224 */ /* 0x000fe200078e00ff */
[----:B0-----:R-:W-:-:S08]  /*0ea0*/  DFMA R24, R22, -R18, 1 ;  /* 0x3ff000001618742b */ /* 0x001fd00000000812 */
[----:B------:R-:W-:-:S08]  /*0eb0*/  DFMA R24, R24, R24, R24 ;  /* 0x000000181818722b */ /* 0x000fd00000000018 */
[----:B------:R-:W-:Y:S01]  /*0ec0*/  DFMA R24, R22, R24, R22 ;  /* 0x000000181618722b */ /* 0x000fe20000000016 */
[----:B------:R-:W-:Y:S01]  /*0ed0*/  SEL R23, R0, 0x63400000, !P2 ;  /* 0x6340000000177807 */ /* 0x000fe20005000000 */
[----:B------:R-:W-:-:S03]  /*0ee0*/  IMAD.MOV.U32 R22, RZ, RZ, R20 ;  /* 0x000000ffff167224 */ /* 0x000fc600078e0014 */
[----:B------:R-:W-:-:S03]  /*0ef0*/  LOP3.LUT R23, R23, 0x800fffff, R21, 0xf8, !PT ;  /* 0x800fffff17177812 */ /* 0x000fc600078ef815 */
[----:B------:R-:W-:-:S03]  /*0f00*/  DFMA R26, R24, -R18, 1 ;  /* 0x3ff00000181a742b */ /* 0x000fc60000000812 */
[----:B------:R-:W-:-:S05]  /*0f10*/  @!P3 DFMA R22, R22, 2, -R28 ;  /* 0x400000001616b82b */ /* 0x000fca000000081c */
[----:B------:R-:W-:-:S05]  /*0f20*/  DFMA R26, R24, R26, R24 ;  /* 0x0000001a181a722b */ /* 0x000fca0000000018 */
[----:B------:R-:W-:-:S03]  /*0f30*/  @!P3 LOP3.LUT R32, R23, 0x7ff00000, RZ, 0xc0, !PT ;  /* 0x7ff000001720b812 */ /* 0x000fc600078ec0ff */
[----:B------:R-:W-:Y:S01]  /*0f40*/  DMUL R24, R26, R22 ;  /* 0x000000161a187228 */ /* 0x000fe20000000000 */
[----:B------:R-:W-:-:S04]  /*0f50*/  IADD3 R34, PT, PT, R32, -0x1, RZ ;  /* 0xffffffff20227810 */ /* 0x000fc80007ffe0ff */
[----:B------:R-:W-:Y:S01]  /*0f60*/  ISETP.GT.U32.AND P0, PT, R34, 0x7feffffe, PT ;  /* 0x7feffffe2200780c */ /* 0x000fe20003f04070 */
[----:B------:R-:W-:Y:S02]  /*0f70*/  VIADD R34, R33, 0xffffffff ;  /* 0xffffffff21227836 */ /* 0x000fe40000000000 */
[----:B------:R-:W-:-:S03]  /*0f80*/  DFMA R28, R24, -R18, R22 ;  /* 0x80000012181c722b */ /* 0x000fc60000000016 */
[----:B------:R-:W-:-:S05]  /*0f90*/  ISETP.GT.U32.OR P0, PT, R34, 0x7feffffe, P0 ;  /* 0x7feffffe2200780c */ /* 0x000fca0000704470 */
[----:B------:R-:W-:-:S08]  /*0fa0*/  DFMA R28, R26, R28, R24 ;  /* 0x0000001c1a1c722b */ /* 0x000fd00000000018 */
[----:B------:R-:W-:Y:S05]  /*0fb0*/  @P0 BRA `(.L_x_10) ;  /* 0x0000000000700947 */ /* 0x000fea0003800000 */
[----:B------:R-:W-:-:S05]  /*0fc0*/  IMAD.MOV.U32 R27, RZ, RZ, 0x3f5a36e2 ;  /* 0x3f5a36e2ff1b7424 */ /* 0x000fca00078e00ff */
[----:B------:R-:W-:-:S04]  /*0fd0*/  LOP3.LUT R21, R27, 0x7ff00000, RZ, 0xc0, !PT ;  /* 0x7ff000001b157812 */ /* 0x000fc800078ec0ff */
[CC--:B------:R-:W-:Y:S02]  /*0fe0*/  VIADDMNMX R20, R30.reuse, -R21.reuse, 0xb9600000, !PT ;  /* 0xb96000001e147446 */ /* 0x0c0fe40007800915 */
[----:B------:R-:W-:Y:S02]  /*0ff0*/  ISETP.GE.U32.AND P0, PT, R30, R21, PT ;  /* 0x000000151e00720c */ /* 0x000fe40003f06070 */
[----:B------:R-:W-:Y:S02]  /*1000*/  VIMNMX R20, PT, PT, R20, 0x46a00000, PT ;  /* 0x46a0000014147848 */ /* 0x000fe40003fe0100 */
[----:B------:R-:W-:-:S05]  /*1010*/  SEL R21, R0, 0x63400000, !P0 ;  /* 0x6340000000157807 */ /* 0x000fca0004000000 */
[----:B------:R-:W-:Y:S02]  /*1020*/  IMAD.IADD R0, R20, 0x1, -R21 ;  /* 0x0000000114007824 */ /* 0x000fe400078e0a15 */
[----:B------:R-:W-:Y:S02]  /*1030*/  IMAD.MOV.U32 R20, RZ, RZ, RZ ;  /* 0x000000ffff147224 */ /* 0x000fe400078e00ff */
[----:B------:R-:W-:-:S06]  /*1040*/  VIADD R21, R0, 0x7fe00000 ;  /* 0x7fe0000000157836 */ /* 0x000fcc0000000000 */
[----:B------:R-:W-:-:S10]  /*1050*/  DMUL R24, R28, R20 ;  /* 0x000000141c187228 */ /* 0x000fd40000000000 */
[----:B------:R-:W-:-:S13]  /*1060*/  FSETP.GTU.AND P0, PT, |R25|, 1.469367938527859385e-39, PT ;  /* 0x001000001900780b */ /* 0x000fda0003f0c200 */
[----:B------:R-:W-:Y:S05]  /*1070*/  @P0 BRA `(.L_x_11) ;  /* 0x0000000000980947 */ /* 0x000fea0003800000 */
[----:B------:R-:W-:Y:S01]  /*1080*/  DFMA R18, R28, -R18, R22 ;  /* 0x800000121c12722b */ /* 0x000fe20000000016 */
[----:B------:R-:W-:-:S09]  /*1090*/  IMAD.MOV.U32 R20, RZ, RZ, RZ ;  /* 0x000000ffff147224 */ /* 0x000fd200078e00ff */
[C---:B------:R-:W-:Y:S02]  /*10a0*/  FSETP.NEU.AND P0, PT, R19.reuse, RZ, PT ;  /* 0x000000ff1300720b */ /* 0x040fe40003f0d000 */
[----:B------:R-:W-:-:S04]  /*10b0*/  LOP3.LUT R27, R19, 0x80000000, R27, 0x48, !PT ;  /* 0x80000000131b7812 */ /* 0x000fc800078e481b */
[----:B------:R-:W-:-:S07]  /*10c0*/  LOP3.LUT R21, R27, R21, RZ, 0xfc, !PT ;  /* 0x000000151b157212 */ /* 0x000fce00078efcff */
[----:B------:R-:W-:Y:S05]  /*10d0*/  @!P0 BRA `(.L_x_11) ;  /* 0x0000000000808947 */ /* 0x000fea0003800000 */
[----:B------:R-:W-:Y:S01]  /*10e0*/  IMAD.MOV R19, RZ, RZ, -R0 ;  /* 0x000000ffff137224 */ /* 0x000fe200078e0a00 */
[----:B------:R-:W-:Y:S01]  /*10f0*/  DMUL.RP R20, R28, R20 ;  /* 0x000000141c147228 */ /* 0x000fe20000008000 */
[----:B------:R-:W-:-:S06]  /*1100*/  IMAD.MOV.U32 R18, RZ, RZ, RZ ;  /* 0x000000ffff127224 */ /* 0x000fcc00078e00ff */
[----:B------:R-:W-:-:S03]  /*1110*/  DFMA R18, R24, -R18, R28 ;  /* 0x800000121812722b */ /* 0x000fc6000000001c */
[----:B------:R-:W-:-:S03]  /*1120*/  LOP3.LUT R27, R21, R27, RZ, 0x3c, !PT ;  /* 0x0000001b151b7212 */ /* 0x000fc600078e3cff */
[----:B------:R-:W-:-:S04]  /*1130*/  IADD3 R18, PT, PT, -R0, -0x43300000, RZ ;  /* 0xbcd0000000127810 */ /* 0x000fc80007ffe1ff */
[----:B------:R-:W-:-:S04]  /*1140*/  FSETP.NEU.AND P0, PT, |R19|, R18, PT ;  /* 0x000000121300720b */ /* 0x000fc80003f0d200 */
[----:B------:R-:W-:Y:S02]  /*1150*/  FSEL R24, R20, R24, !P0 ;  /* 0x0000001814187208 */ /* 0x000fe40004000000 */
[----:B------:R-:W-:Y:S01]  /*1160*/  FSEL R25, R27, R25, !P0 ;  /* 0x000000191b197208 */ /* 0x000fe20004000000 */
[----:B------:R-:W-:Y:S06]  /*1170*/  BRA `(.L_x_11) ;  /* 0x0000000000587947 */ /* 0x000fec0003800000 */
.L_x_10:
[----:B------:R-:W-:-:S14]  /*1180*/  DSETP.NAN.AND P0, PT, R20, R20, PT ;  /* 0x000000141400722a */ /* 0x000fdc0003f08000 */
[----:B------:R-:W-:Y:S05]  /*1190*/  @P0 BRA `(.L_x_12) ;  /* 0x0000000000480947 */ /* 0x000fea0003800000 */
[----:B------:R-:W-:-:S06]  /*11a0*/  IMAD.U32 R30, RZ, RZ, UR6 ;  /* 0x00000006ff1e7e24 */ /* 0x000fcc000f8e00ff */
[----:B------:R-:W-:-:S14]  /*11b0*/  DSETP.NAN.AND P0, PT, R30, R30, PT ;  /* 0x0000001e1e00722a */ /* 0x000fdc0003f08000 */
[----:B------:R-:W-:Y:S05]  /*11c0*/  @P0 BRA `(.L_x_13) ;  /* 0x0000000000300947 */ /* 0x000fea0003800000 */
[----:B------:R-:W-:Y:S01]  /*11d0*/  ISETP.NE.AND P0, PT, R32, R33, PT ;  /* 0x000000212000720c */ /* 0x000fe20003f05270 */
[----:B------:R-:W-:Y:S01]  /*11e0*/  IMAD.MOV.U32 R25, RZ, RZ, -0x80000 ;  /* 0xfff80000ff197424 */ /* 0x000fe200078e00ff */
[----:B------:R-:W-:-:S11]  /*11f0*/  MOV R24, 0x0 ;  /* 0x0000000000187802 */ /* 0x000fd60000000f00 */
[----:B------:R-:W-:Y:S05]  /*1200*/  @!P0 BRA `(.L_x_11) ;  /* 0x0000000000348947 */ /* 0x000fea0003800000 */
[----:B------:R-:W-:Y:S02]  /*1210*/  ISETP.NE.AND P0, PT, R32, 0x7ff00000, PT ;  /* 0x7ff000002000780c */ /* 0x000fe40003f05270 */
[----:B------:R-:W-:Y:S02]  /*1220*/  LOP3.LUT R25, R21, 0x80000000, R31, 0x48, !PT ;  /* 0x8000000015197812 */ /* 0x000fe400078e481f */
[----:B------:R-:W-:-:S13]  /*1230*/  ISETP.EQ.OR P0, PT, R33, RZ, !P0 ;  /* 0x000000ff2100720c */ /* 0x000fda0004702670 */
[----:B------:R-:W-:Y:S01]  /*1240*/  @P0 LOP3.LUT R0, R25, 0x7ff00000, RZ, 0xfc, !PT ;  /* 0x7ff0000019000812 */ /* 0x000fe200078efcff */
[----:B------:R-:W-:Y:S02]  /*1250*/  @!P0 IMAD.MOV.U32 R24, RZ, RZ, RZ ;  /* 0x000000ffff188224 */ /* 0x000fe400078e00ff */
[----:B------:R-:W-:Y:S02]  /*1260*/  @P0 IMAD.MOV.U32 R24, RZ, RZ, RZ ;  /* 0x000000ffff180224 */ /* 0x000fe400078e00ff */
[----:B------:R-:W-:Y:S01]  /*1270*/  @P0 IMAD.MOV.U32 R25, RZ, RZ, R0 ;  /* 0x000000ffff190224 */ /* 0x000fe200078e0000 */
[----:B------:R-:W-:Y:S06]  /*1280*/  BRA `(.L_x_11) ;  /* 0x0000000000147947 */ /* 0x000fec0003800000 */
.L_x_13:
[----:B------:R-:W-:Y:S01]  /*1290*/  LOP3.LUT R25, R31, 0x80000, RZ, 0xfc, !PT ;  /* 0x000800001f197812 */ /* 0x000fe200078efcff */
[----:B------:R-:W-:Y:S01]  /*12a0*/  IMAD.MOV.U32 R24, RZ, RZ, R30 ;  /* 0x000000ffff187224 */ /* 0x000fe200078e001e */
[----:B------:R-:W-:Y:S06]  /*12b0*/  BRA `(.L_x_11) ;  /* 0x0000000000087947 */ /* 0x000fec0003800000 */
.L_x_12:
[----:B------:R-:W-:Y:S01]  /*12c0*/  LOP3.LUT R25, R21, 0x80000, RZ, 0xfc, !PT ;  /* 0x0008000015197812 */ /* 0x000fe200078efcff */
[----:B------:R-:W-:-:S07]  /*12d0*/  IMAD.MOV.U32 R24, RZ, RZ, R20 ;  /* 0x000000ffff187224 */ /* 0x000fce00078e0014 */
.L_x_11:
[----:B------:R-:W-:Y:S05]  /*12e0*/  BSYNC.RECONVERGENT B1 ;  /* 0x0000000000017941 */ /* 0x000fea0003800200 */
.L_x_9:
[----:B------:R-:W-:Y:S02]  /*12f0*/  IMAD.MOV.U32 R18, RZ, RZ, R2 ;  /* 0x000000ffff127224 */ /* 0x000fe400078e0002 */
[----:B------:R-:W-:-:S04]  /*1300*/  IMAD.MOV.U32 R19, RZ, RZ, 0x0 ;  /* 0x00000000ff137424 */ /* 0x000fc800078e00ff */
[----:B------:R-:W-:Y:S05]  /*1310*/  RET.REL.NODEC R18 `(_Z10DerivativePfS_) ;  /* 0xffffffec12387950 */ /* 0x000fea0003c3ffff */
.L_x_14:
        /* <DEDUP_REMOVED lines=14> */
.L_x_15:


//--------------------- .nv.shared.reserved.0     --------------------------
	.section	.nv.shared.reserved.0,"aw",@nobits
	.weak		__nv_reservedSMEM_offset_0_alias
	.size		__nv_reservedSMEM_offset_0_alias, 0, 64
	.other		__nv_reservedSMEM_offset_0_alias,@"STO_CUDA_RESERVED_SHARED STV_DEFAULT"
__nv_reservedSMEM_offset_0_alias:
	.zero		0
	.zero		64


//--------------------- .nv.constant0._Z10SolvingODEPfS_ --------------------------
	.section	.nv.constant0._Z10SolvingODEPfS_,"a",@progbits
	.sectionflags	@""
	.align	4
.nv.constant0._Z10SolvingODEPfS_:
	.zero		912


//--------------------- .nv.constant0._Z10DerivativePfS_ --------------------------
	.section	.nv.constant0._Z10DerivativePfS_,"a",@progbits
	.sectionflags	@""
	.align	4
.nv.constant0._Z10DerivativePfS_:
	.zero		912


//--------------------- SYMBOLS --------------------------

	.type		.nv.reservedSmem.offset0,@object
	.size		.nv.reservedSmem.offset0,0x4
